//
// Generated by NVIDIA NVVM Compiler
//
// Compiler Build ID: CL-36424714
// Cuda compilation tools, release 13.0, V13.0.88
// Based on NVVM 20.0.0
//

.version 9.0
.target sm_100
.address_size 64

// _ZZN32_GLOBAL__N__57879f9a_4_k_cu_main19ReduceSumFp32KernelILi4ELi256EEEvPKfPfiE10warp_accum has been demoted
.global .align 1 .b8 _ZN30_INTERNAL_57879f9a_4_k_cu_main4cuda3std3__432_GLOBAL__N__57879f9a_4_k_cu_main6ignoreE[1];
.global .align 1 .b8 _ZN30_INTERNAL_57879f9a_4_k_cu_main4cuda3std3__45__cpo5beginE[1];
.global .align 1 .b8 _ZN30_INTERNAL_57879f9a_4_k_cu_main4cuda3std3__45__cpo3endE[1];
.global .align 1 .b8 _ZN30_INTERNAL_57879f9a_4_k_cu_main4cuda3std3__45__cpo6cbeginE[1];
.global .align 1 .b8 _ZN30_INTERNAL_57879f9a_4_k_cu_main4cuda3std3__45__cpo4cendE[1];
.global .align 1 .b8 _ZN30_INTERNAL_57879f9a_4_k_cu_main4cuda3std3__419piecewise_constructE[1];
.global .align 1 .b8 _ZN30_INTERNAL_57879f9a_4_k_cu_main4cuda3std3__48in_placeE[1];
.global .align 1 .b8 _ZN30_INTERNAL_57879f9a_4_k_cu_main4cuda3std6ranges3__45__cpo4swapE[1];
.global .align 1 .b8 _ZN30_INTERNAL_57879f9a_4_k_cu_main4cuda3std6ranges3__45__cpo9iter_moveE[1];
.global .align 1 .b8 _ZN30_INTERNAL_57879f9a_4_k_cu_main4cuda3std6ranges3__45__cpo7advanceE[1];

.entry _ZN32_GLOBAL__N__57879f9a_4_k_cu_main19ReduceSumFp32KernelILi4ELi256EEEvPKfPfi(
	.param .u64 .ptr .align 1 _ZN32_GLOBAL__N__57879f9a_4_k_cu_main19ReduceSumFp32KernelILi4ELi256EEEvPKfPfi_param_0,
	.param .u64 .ptr .align 1 _ZN32_GLOBAL__N__57879f9a_4_k_cu_main19ReduceSumFp32KernelILi4ELi256EEEvPKfPfi_param_1,
	.param .u32 _ZN32_GLOBAL__N__57879f9a_4_k_cu_main19ReduceSumFp32KernelILi4ELi256EEEvPKfPfi_param_2
)
{
	.reg .pred 	%p<28>;
	.reg .b32 	%r<59>;
	.reg .b32 	%f<131>;
	.reg .b64 	%rd<17>;
	// demoted variable
	.shared .align 16 .b8 _ZZN32_GLOBAL__N__57879f9a_4_k_cu_main19ReduceSumFp32KernelILi4ELi256EEEvPKfPfiE10warp_accum[128];
	ld.param.u64 	%rd3, [_ZN32_GLOBAL__N__57879f9a_4_k_cu_main19ReduceSumFp32KernelILi4ELi256EEEvPKfPfi_param_0];
	ld.param.u32 	%r8, [_ZN32_GLOBAL__N__57879f9a_4_k_cu_main19ReduceSumFp32KernelILi4ELi256EEEvPKfPfi_param_2];
	mov.u32 	%r1, %tid.x;
	mov.u32 	%r9, %ctaid.x;
	shl.b32 	%r2, %r9, 2;
	shl.b32 	%r58, %r1, 2;
	setp.ge.s32 	%p1, %r58, %r8;
	mov.f32 	%f127, 0f00000000;
	mov.f32 	%f128, %f127;
	mov.f32 	%f129, %f127;
	mov.f32 	%f130, %f127;
	@%p1 bra 	$L__BB0_3;
	mov.u32 	%r10, %ntid.x;
	shl.b32 	%r4, %r10, 2;
	mul.wide.s32 	%rd1, %r8, %r2;
	cvta.to.global.u64 	%rd2, %rd3;
	mov.f32 	%f130, 0f00000000;
	mul.wide.s32 	%rd9, %r8, 4;
	mov.f32 	%f129, %f130;
	mov.f32 	%f128, %f130;
	mov.f32 	%f127, %f130;
$L__BB0_2:
	cvt.s64.s32 	%rd5, %r58;
	add.s64 	%rd6, %rd1, %rd5;
	shl.b64 	%rd7, %rd6, 2;
	add.s64 	%rd8, %rd2, %rd7;
	ld.global.nc.v4.f32 	{%f19, %f20, %f21, %f22}, [%rd8];
	add.s64 	%rd10, %rd8, %rd9;
	ld.global.nc.v4.f32 	{%f23, %f24, %f25, %f26}, [%rd10];
	add.s64 	%rd11, %rd10, %rd9;
	ld.global.nc.v4.f32 	{%f27, %f28, %f29, %f30}, [%rd11];
	add.s64 	%rd12, %rd11, %rd9;
	ld.global.nc.v4.f32 	{%f31, %f32, %f33, %f34}, [%rd12];
	add.f32 	%f35, %f19, %f20;
	add.f32 	%f36, %f35, %f21;
	add.f32 	%f37, %f36, %f22;
	add.f32 	%f127, %f127, %f37;
	add.f32 	%f38, %f23, %f24;
	add.f32 	%f39, %f38, %f25;
	add.f32 	%f40, %f39, %f26;
	add.f32 	%f128, %f128, %f40;
	add.f32 	%f41, %f27, %f28;
	add.f32 	%f42, %f41, %f29;
	add.f32 	%f43, %f42, %f30;
	add.f32 	%f129, %f129, %f43;
	add.f32 	%f44, %f31, %f32;
	add.f32 	%f45, %f44, %f33;
	add.f32 	%f46, %f45, %f34;
	add.f32 	%f130, %f130, %f46;
	add.s32 	%r58, %r58, %r4;
	setp.lt.s32 	%p2, %r58, %r8;
	@%p2 bra 	$L__BB0_2;
$L__BB0_3:
	mov.b32 	%r11, %f127;
	shfl.sync.bfly.b32	%r12|%p3, %r11, 16, 31, -1;
	mov.b32 	%f47, %r12;
	add.f32 	%f48, %f127, %f47;
	mov.b32 	%r13, %f48;
	shfl.sync.bfly.b32	%r14|%p4, %r13, 8, 31, -1;
	mov.b32 	%f49, %r14;
	add.f32 	%f50, %f48, %f49;
	mov.b32 	%r15, %f50;
	shfl.sync.bfly.b32	%r16|%p5, %r15, 4, 31, -1;
	mov.b32 	%f51, %r16;
	add.f32 	%f52, %f50, %f51;
	mov.b32 	%r17, %f52;
	shfl.sync.bfly.b32	%r18|%p6, %r17, 2, 31, -1;
	mov.b32 	%f53, %r18;
	add.f32 	%f54, %f52, %f53;
	mov.b32 	%r19, %f54;
	shfl.sync.bfly.b32	%r20|%p7, %r19, 1, 31, -1;
	mov.b32 	%f55, %r20;
	add.f32 	%f13, %f54, %f55;
	mov.b32 	%r21, %f128;
	shfl.sync.bfly.b32	%r22|%p8, %r21, 16, 31, -1;
	mov.b32 	%f56, %r22;
	add.f32 	%f57, %f128, %f56;
	mov.b32 	%r23, %f57;
	shfl.sync.bfly.b32	%r24|%p9, %r23, 8, 31, -1;
	mov.b32 	%f58, %r24;
	add.f32 	%f59, %f57, %f58;
	mov.b32 	%r25, %f59;
	shfl.sync.bfly.b32	%r26|%p10, %r25, 4, 31, -1;
	mov.b32 	%f60, %r26;
	add.f32 	%f61, %f59, %f60;
	mov.b32 	%r27, %f61;
	shfl.sync.bfly.b32	%r28|%p11, %r27, 2, 31, -1;
	mov.b32 	%f62, %r28;
	add.f32 	%f63, %f61, %f62;
	mov.b32 	%r29, %f63;
	shfl.sync.bfly.b32	%r30|%p12, %r29, 1, 31, -1;
	mov.b32 	%f64, %r30;
	add.f32 	%f14, %f63, %f64;
	mov.b32 	%r31, %f129;
	shfl.sync.bfly.b32	%r32|%p13, %r31, 16, 31, -1;
	mov.b32 	%f65, %r32;
	add.f32 	%f66, %f129, %f65;
	mov.b32 	%r33, %f66;
	shfl.sync.bfly.b32	%r34|%p14, %r33, 8, 31, -1;
	mov.b32 	%f67, %r34;
	add.f32 	%f68, %f66, %f67;
	mov.b32 	%r35, %f68;
	shfl.sync.bfly.b32	%r36|%p15, %r35, 4, 31, -1;
	mov.b32 	%f69, %r36;
	add.f32 	%f70, %f68, %f69;
	mov.b32 	%r37, %f70;
	shfl.sync.bfly.b32	%r38|%p16, %r37, 2, 31, -1;
	mov.b32 	%f71, %r38;
	add.f32 	%f72, %f70, %f71;
	mov.b32 	%r39, %f72;
	shfl.sync.bfly.b32	%r40|%p17, %r39, 1, 31, -1;
	mov.b32 	%f73, %r40;
	add.f32 	%f15, %f72, %f73;
	mov.b32 	%r41, %f130;
	shfl.sync.bfly.b32	%r42|%p18, %r41, 16, 31, -1;
	mov.b32 	%f74, %r42;
	add.f32 	%f75, %f130, %f74;
	mov.b32 	%r43, %f75;
	shfl.sync.bfly.b32	%r44|%p19, %r43, 8, 31, -1;
	mov.b32 	%f76, %r44;
	add.f32 	%f77, %f75, %f76;
	mov.b32 	%r45, %f77;
	shfl.sync.bfly.b32	%r46|%p20, %r45, 4, 31, -1;
	mov.b32 	%f78, %r46;
	add.f32 	%f79, %f77, %f78;
	mov.b32 	%r47, %f79;
	shfl.sync.bfly.b32	%r48|%p21, %r47, 2, 31, -1;
	mov.b32 	%f80, %r48;
	add.f32 	%f81, %f79, %f80;
	mov.b32 	%r49, %f81;
	shfl.sync.bfly.b32	%r50|%p22, %r49, 1, 31, -1;
	mov.b32 	%f82, %r50;
	add.f32 	%f16, %f81, %f82;
	and.b32  	%r51, %r1, 31;
	setp.ne.s32 	%p23, %r51, 0;
	@%p23 bra 	$L__BB0_5;
	shr.u32 	%r52, %r1, 1;
	and.b32  	%r53, %r52, 496;
	mov.u32 	%r54, _ZZN32_GLOBAL__N__57879f9a_4_k_cu_main19ReduceSumFp32KernelILi4ELi256EEEvPKfPfiE10warp_accum;
	add.s32 	%r55, %r54, %r53;
	st.shared.v4.f32 	[%r55], {%f13, %f14, %f15, %f16};
$L__BB0_5:
	barrier.sync 	0;
	shl.b32 	%r56, %r1, 4;
	mov.u32 	%r57, _ZZN32_GLOBAL__N__57879f9a_4_k_cu_main19ReduceSumFp32KernelILi4ELi256EEEvPKfPfiE10warp_accum;
	add.s32 	%r7, %r57, %r56;
	setp.gt.u32 	%p24, %r1, 3;
	@%p24 bra 	$L__BB0_7;
	ld.shared.v4.f32 	{%f83, %f84, %f85, %f86}, [%r7+64];
	ld.shared.v4.f32 	{%f87, %f88, %f89, %f90}, [%r7];
	add.f32 	%f91, %f83, %f87;
	add.f32 	%f92, %f84, %f88;
	add.f32 	%f93, %f85, %f89;
	add.f32 	%f94, %f86, %f90;
	st.shared.v4.f32 	[%r7], {%f91, %f92, %f93, %f94};
$L__BB0_7:
	barrier.sync 	0;
	setp.gt.u32 	%p25, %r1, 1;
	@%p25 bra 	$L__BB0_9;
	ld.shared.v4.f32 	{%f95, %f96, %f97, %f98}, [%r7+32];
	ld.shared.v4.f32 	{%f99, %f100, %f101, %f102}, [%r7];
	add.f32 	%f103, %f95, %f99;
	add.f32 	%f104, %f96, %f100;
	add.f32 	%f105, %f97, %f101;
	add.f32 	%f106, %f98, %f102;
	st.shared.v4.f32 	[%r7], {%f103, %f104, %f105, %f106};
$L__BB0_9:
	barrier.sync 	0;
	setp.ne.s32 	%p26, %r1, 0;
	@%p26 bra 	$L__BB0_11;
	ld.shared.v4.f32 	{%f107, %f108, %f109, %f110}, [_ZZN32_GLOBAL__N__57879f9a_4_k_cu_main19ReduceSumFp32KernelILi4ELi256EEEvPKfPfiE10warp_accum+16];
	ld.shared.v4.f32 	{%f111, %f112, %f113, %f114}, [%r7];
	add.f32 	%f115, %f107, %f111;
	add.f32 	%f116, %f108, %f112;
	add.f32 	%f117, %f109, %f113;
	add.f32 	%f118, %f110, %f114;
	st.shared.v4.f32 	[%r7], {%f115, %f116, %f117, %f118};
$L__BB0_11:
	setp.ne.s32 	%p27, %r1, 0;
	barrier.sync 	0;
	@%p27 bra 	$L__BB0_13;
	ld.param.u64 	%rd16, [_ZN32_GLOBAL__N__57879f9a_4_k_cu_main19ReduceSumFp32KernelILi4ELi256EEEvPKfPfi_param_1];
	cvta.to.global.u64 	%rd13, %rd16;
	mul.wide.s32 	%rd14, %r2, 4;
	add.s64 	%rd15, %rd13, %rd14;
	ld.shared.v4.f32 	{%f119, %f120, %f121, %f122}, [_ZZN32_GLOBAL__N__57879f9a_4_k_cu_main19ReduceSumFp32KernelILi4ELi256EEEvPKfPfiE10warp_accum];
	st.global.v4.f32 	[%rd15], {%f119, %f120, %f121, %f122};
$L__BB0_13:
	ret;

}


// ===== COMPILED SASS (sm_100) =====

	.target	sm_100

	.elftype	@"ET_EXEC"


//--------------------- .note.nv.tkinfo           --------------------------
	.section	.note.nv.tkinfo,"",@"SHT_NOTE"
	.sectionflags	@"SHF_NOTE_NV_TKINFO"
	.tkinfo
        /*0018*/ 	.word	0x00000002
        /*0030*/ 	.string	""
        /*0030*/ 	.string	"ptxas"
        /*0030*/ 	.string	"Cuda compilation tools, release 13.0, V13.0.88"
        /*0030*/ 	.string	"Build cuda_13.0.r13.0/compiler.36424714_0"
        /*0030*/ 	.string	"-arch sm_100 -m 64 "



//--------------------- .note.nv.cuinfo           --------------------------
	.section	.note.nv.cuinfo,"",@"SHT_NOTE"
	.sectionflags	@"SHF_NOTE_NV_CUINFO"
        /*0018*/ 	.short	0x0002
        /*001a*/ 	.short	0x0064
        /*001c*/ 	.short	0x0082
	.zero		2


//--------------------- .nv.info                  --------------------------
	.section	.nv.info,"",@"SHT_CUDA_INFO"
	.align	4


	//----- nvinfo : EIATTR_REGCOUNT
	.align		4
        /*0000*/ 	.byte	0x04, 0x2f
        /*0002*/ 	.short	(.L_11 - .L_10)
	.align		4
.L_10:
        /*0004*/ 	.word	index@(_ZN32_GLOBAL__N__57879f9a_4_k_cu_main19ReduceSumFp32KernelILi4ELi256EEEvPKfPfi)
        /*0008*/ 	.word	0x00000020


	//----- nvinfo : EIATTR_FRAME_SIZE
	.align		4
.L_11:
        /*000c*/ 	.byte	0x04, 0x11
        /*000e*/ 	.short	(.L_13 - .L_12)
	.align		4
.L_12:
        /*0010*/ 	.word	index@(_ZN32_GLOBAL__N__57879f9a_4_k_cu_main19ReduceSumFp32KernelILi4ELi256EEEvPKfPfi)
        /*0014*/ 	.word	0x00000000


	//----- nvinfo : EIATTR_MIN_STACK_SIZE
	.align		4
.L_13:
        /*0018*/ 	.byte	0x04, 0x12
        /*001a*/ 	.short	(.L_15 - .L_14)
	.align		4
.L_14:
        /*001c*/ 	.word	index@(_ZN32_GLOBAL__N__57879f9a_4_k_cu_main19ReduceSumFp32KernelILi4ELi256EEEvPKfPfi)
        /*0020*/ 	.word	0x00000000
.L_15:


//--------------------- .nv.compat                --------------------------
	.section	.nv.compat,"",@"SHT_CUDA_COMPAT_INFO"
	.align	4
        /*0000*/ 	.byte	0x02, 0x09, 0x00, 0x00, 0x02, 0x02, 0x01, 0x00, 0x02, 0x05, 0x05, 0x00, 0x03, 0x07, 0x01, 0x01
        /*0010*/ 	.byte	0x02, 0x03, 0x00, 0x00, 0x02, 0x06, 0x01, 0x00, 0x04, 0x0b, 0x08, 0x00, 0x09, 0x00, 0x00, 0x00
        /*0020*/ 	.byte	0x00, 0x00, 0x00, 0x00


//--------------------- .nv.info._ZN32_GLOBAL__N__57879f9a_4_k_cu_main19ReduceSumFp32KernelILi4ELi256EEEvPKfPfi --------------------------
	.section	.nv.info._ZN32_GLOBAL__N__57879f9a_4_k_cu_main19ReduceSumFp32KernelILi4ELi256EEEvPKfPfi,"",@"SHT_CUDA_INFO"
	.sectionflags	@""
	.align	4


	//----- nvinfo : EIATTR_CUDA_API_VERSION
	.align		4
        /*0000*/ 	.byte	0x04, 0x37
        /*0002*/ 	.short	(.L_17 - .L_16)
.L_16:
        /*0004*/ 	.word	0x00000082


	//----- nvinfo : EIATTR_KPARAM_INFO
	.align		4
.L_17:
        /*0008*/ 	.byte	0x04, 0x17
        /*000a*/ 	.short	(.L_19 - .L_18)
.L_18:
        /*000c*/ 	.word	0x00000000
        /*0010*/ 	.short	0x0002
        /*0012*/ 	.short	0x0010
        /*0014*/ 	.byte	0x00, 0xf0, 0x11, 0x00


	//----- nvinfo : EIATTR_KPARAM_INFO
	.align		4
.L_19:
        /*0018*/ 	.byte	0x04, 0x17
        /*001a*/ 	.short	(.L_21 - .L_20)
.L_20:
        /*001c*/ 	.word	0x00000000
        /*0020*/ 	.short	0x0001
        /*0022*/ 	.short	0x0008
        /*0024*/ 	.byte	0x00, 0xf5, 0x21, 0x00


	//----- nvinfo : EIATTR_KPARAM_INFO
	.align		4
.L_21:
        /*0028*/ 	.byte	0x04, 0x17
        /*002a*/ 	.short	(.L_23 - .L_22)
.L_22:
        /*002c*/ 	.word	0x00000000
        /*0030*/ 	.short	0x0000
        /*0032*/ 	.short	0x0000
        /*0034*/ 	.byte	0x00, 0xf5, 0x21, 0x00


	//----- nvinfo : EIATTR_SPARSE_MMA_MASK
	.align		4
.L_23:
        /*0038*/ 	.byte	0x03, 0x50
        /*003a*/ 	.short	0x0000


	//----- nvinfo : EIATTR_MAXREG_COUNT
	.align		4
        /*003c*/ 	.byte	0x03, 0x1b
        /*003e*/ 	.short	0x00ff


	//----- nvinfo : EIATTR_NUM_BARRIERS
	.align		4
        /*0040*/ 	.byte	0x02, 0x4c
        /*0042*/ 	.byte	0x01
	.zero		1


	//----- nvinfo : EIATTR_MERCURY_ISA_VERSION
	.align		4
        /*0044*/ 	.byte	0x03, 0x5f
        /*0046*/ 	.short	0x0101


	//----- nvinfo : EIATTR_COOP_GROUP_MASK_REGIDS
	.align		4
        /*0048*/ 	.byte	0x04, 0x29
        /*004a*/ 	.short	(.L_25 - .L_24)


	//   ....[0]....
.L_24:
        /*004c*/ 	.word	0xffffffff


	//   ....[1]....
        /*0050*/ 	.word	0xffffffff


	//   ....[2]....
        /*0054*/ 	.word	0xffffffff


	//   ....[3]....
        /*0058*/ 	.word	0xffffffff


	//   ....[4]....
        /*005c*/ 	.word	0xffffffff


	//   ....[5]....
        /*0060*/ 	.word	0xffffffff


	//   ....[6]....
        /*0064*/ 	.word	0xffffffff


	//   ....[7]....
        /*0068*/ 	.word	0xffffffff


	//   ....[8]....
        /*006c*/ 	.word	0xffffffff


	//   ....[9]....
        /*0070*/ 	.word	0xffffffff


	//   ....[10]....
        /*0074*/ 	.word	0xffffffff


	//   ....[11]....
        /*0078*/ 	.word	0xffffffff


	//   ....[12]....
        /*007c*/ 	.word	0xffffffff


	//   ....[13]....
        /*0080*/ 	.word	0xffffffff


	//   ....[14]....
        /*0084*/ 	.word	0xffffffff


	//   ....[15]....
        /*0088*/ 	.word	0xffffffff


	//   ....[16]....
        /*008c*/ 	.word	0xffffffff


	//   ....[17]....
        /*0090*/ 	.word	0xffffffff


	//   ....[18]....
        /*0094*/ 	.word	0xffffffff


	//   ....[19]....
        /*0098*/ 	.word	0xffffffff


	//   ....[20]....
        /*009c*/ 	.word	0xffffffff


	//   ....[21]....
        /*00a0*/ 	.word	0xffffffff


	//   ....[22]....
        /*00a4*/ 	.word	0xffffffff


	//   ....[23]....
        /*00a8*/ 	.word	0xffffffff


	//----- nvinfo : EIATTR_COOP_GROUP_INSTR_OFFSETS
	.align		4
.L_25:
        /*00ac*/ 	.byte	0x04, 0x28
        /*00ae*/ 	.short	(.L_27 - .L_26)


	//   ....[0]....
.L_26:
        /*00b0*/ 	.word	0x00000340


	//   ....[1]....
        /*00b4*/ 	.word	0x00000380


	//   ....[2]....
        /*00b8*/ 	.word	0x000003a0


	//   ....[3]....
        /*00bc*/ 	.word	0x000003b0


	//   ....[4]....
        /*00c0*/ 	.word	0x000003f0


	//   ....[5]....
        /*00c4*/ 	.word	0x00000410


	//   ....[6]....
        /*00c8*/ 	.word	0x00000430


	//   ....[7]....
        /*00cc*/ 	.word	0x00000440


	//   ....[8]....
        /*00d0*/ 	.word	0x00000470


	//   ....[9]....
        /*00d4*/ 	.word	0x00000490


	//   ....[10]....
        /*00d8*/ 	.word	0x000004b0


	//   ....[11]....
        /*00dc*/ 	.word	0x000004c0


	//   ....[12]....
        /*00e0*/ 	.word	0x000004f0


	//   ....[13]....
        /*00e4*/ 	.word	0x00000510


	//   ....[14]....
        /*00e8*/ 	.word	0x00000530


	//   ....[15]....
        /*00ec*/ 	.word	0x00000540


	//   ....[16]....
        /*00f0*/ 	.word	0x00000580


	//   ....[17]....
        /*00f4*/ 	.word	0x000005a0


	//   ....[18]....
        /*00f8*/ 	.word	0x000005c0


	//   ....[19]....
        /*00fc*/ 	.word	0x000005d0


	//   ....[20]....
        /*0100*/ 	.word	0x00000650


	//   ....[21]....
        /*0104*/ 	.word	0x000006e0


	//   ....[22]....
        /*0108*/ 	.word	0x00000770


	//   ....[23]....
        /*010c*/ 	.word	0x000007f0


	//----- nvinfo : EIATTR_VRC_CTA_INIT_COUNT
	.align		4
.L_27:
        /*0110*/ 	.byte	0x02, 0x4a
	.zero		1
	.zero		1


	//----- nvinfo : EIATTR_EXIT_INSTR_OFFSETS
	.align		4
        /*0114*/ 	.byte	0x04, 0x1c
        /*0116*/ 	.short	(.L_29 - .L_28)


	//   ....[0]....
.L_28:
        /*0118*/ 	.word	0x00000800


	//   ....[1]....
        /*011c*/ 	.word	0x00000850


	//----- nvinfo : EIATTR_CRS_STACK_SIZE
	.align		4
.L_29:
        /*0120*/ 	.byte	0x04, 0x1e
        /*0122*/ 	.short	(.L_31 - .L_30)
.L_30:
        /*0124*/ 	.word	0x00000000


	//----- nvinfo : EIATTR_CBANK_PARAM_SIZE
	.align		4
.L_31:
        /*0128*/ 	.byte	0x03, 0x19
        /*012a*/ 	.short	0x0014


	//----- nvinfo : EIATTR_PARAM_CBANK
	.align		4
        /*012c*/ 	.byte	0x04, 0x0a
        /*012e*/ 	.short	(.L_33 - .L_32)
	.align		4
.L_32:
        /*0130*/ 	.word	index@(.nv.constant0._ZN32_GLOBAL__N__57879f9a_4_k_cu_main19ReduceSumFp32KernelILi4ELi256EEEvPKfPfi)
        /*0134*/ 	.short	0x0380
        /*0136*/ 	.short	0x0014


	//----- nvinfo : EIATTR_SW_WAR
	.align		4
.L_33:
        /*0138*/ 	.byte	0x04, 0x36
        /*013a*/ 	.short	(.L_35 - .L_34)
.L_34:
        /*013c*/ 	.word	0x00000008
.L_35:


//--------------------- .nv.callgraph             --------------------------
	.section	.nv.callgraph,"",@"SHT_CUDA_CALLGRAPH"
	.align	4
	.sectionentsize	8
	.align		4
        /*0000*/ 	.word	0x00000000
	.align		4
        /*0004*/ 	.word	0xffffffff
	.align		4
        /*0008*/ 	.word	0x00000000
	.align		4
        /*000c*/ 	.word	0xfffffffe
	.align		4
        /*0010*/ 	.word	0x00000000
	.align		4
        /*0014*/ 	.word	0xfffffffd
	.align		4
        /*0018*/ 	.word	0x00000000
	.align		4
        /*001c*/ 	.word	0xfffffffc


//--------------------- .nv.constant4             --------------------------
	.section	.nv.constant4,"a",@progbits
	.align	8
	.align		8
.nv.constant4:
        /*0000*/ 	.dword	_ZN30_INTERNAL_57879f9a_4_k_cu_main4cuda3std3__432_GLOBAL__N__57879f9a_4_k_cu_main6ignoreE
	.align		8
        /*0008*/ 	.dword	_ZN30_INTERNAL_57879f9a_4_k_cu_main4cuda3std3__45__cpo5beginE
	.align		8
        /*0010*/ 	.dword	_ZN30_INTERNAL_57879f9a_4_k_cu_main4cuda3std3__45__cpo3endE
	.align		8
        /*0018*/ 	.dword	_ZN30_INTERNAL_57879f9a_4_k_cu_main4cuda3std3__45__cpo6cbeginE
	.align		8
        /*0020*/ 	.dword	_ZN30_INTERNAL_57879f9a_4_k_cu_main4cuda3std3__45__cpo4cendE
	.align		8
        /*0028*/ 	.dword	_ZN30_INTERNAL_57879f9a_4_k_cu_main4cuda3std3__419piecewise_constructE
	.align		8
        /*0030*/ 	.dword	_ZN30_INTERNAL_57879f9a_4_k_cu_main4cuda3std3__48in_placeE
	.align		8
        /*0038*/ 	.dword	_ZN30_INTERNAL_57879f9a_4_k_cu_main4cuda3std6ranges3__45__cpo4swapE
	.align		8
        /*0040*/ 	.dword	_ZN30_INTERNAL_57879f9a_4_k_cu_main4cuda3std6ranges3__45__cpo9iter_moveE
	.align		8
        /*0048*/ 	.dword	_ZN30_INTERNAL_57879f9a_4_k_cu_main4cuda3std6ranges3__45__cpo7advanceE


//--------------------- .text._ZN32_GLOBAL__N__57879f9a_4_k_cu_main19ReduceSumFp32KernelILi4ELi256EEEvPKfPfi --------------------------
	.section	.text._ZN32_GLOBAL__N__57879f9a_4_k_cu_main19ReduceSumFp32KernelILi4ELi256EEEvPKfPfi,"ax",@progbits
	.align	128
.text._ZN32_GLOBAL__N__57879f9a_4_k_cu_main19ReduceSumFp32KernelILi4ELi256EEEvPKfPfi:
        .type           _ZN32_GLOBAL__N__57879f9a_4_k_cu_main19ReduceSumFp32KernelILi4ELi256EEEvPKfPfi,@function
        .size           _ZN32_GLOBAL__N__57879f9a_4_k_cu_main19ReduceSumFp32KernelILi4ELi256EEEvPKfPfi,(.L_x_4 - _ZN32_GLOBAL__N__57879f9a_4_k_cu_main19ReduceSumFp32KernelILi4ELi256EEEvPKfPfi)
        .other          _ZN32_GLOBAL__N__57879f9a_4_k_cu_main19ReduceSumFp32KernelILi4ELi256EEEvPKfPfi,@"STO_CUDA_ENTRY STV_DEFAULT"
_ZN32_GLOBAL__N__57879f9a_4_k_cu_main19ReduceSumFp32KernelILi4ELi256EEEvPKfPfi:
[----:B------:R-:W-:Y:S01]  /*0000*/  LDC R1, c[0x0][0x37c] ;  /* 0x0000df00ff017b82 */ /* 0x000fe20000000800 */
[----:B------:R-:W0:Y:S07]  /*0010*/  S2R R25, SR_TID.X ;  /* 0x0000000000197919 */ /* 0x000e2e0000002100 */
[----:B------:R-:W1:Y:S01]  /*0020*/  LDC R3, c[0x0][0x390] ;  /* 0x0000e400ff037b82 */ /* 0x000e620000000800 */
[----:B------:R-:W2:Y:S01]  /*0030*/  LDCU.64 UR6, c[0x0][0x358] ;  /* 0x00006b00ff0677ac */ /* 0x000ea20008000a00 */
[----:B------:R-:W-:Y:S01]  /*0040*/  BSSY.RECONVERGENT B0, `(.L_x_0) ;  /* 0x000002f000007945 */ /* 0x000fe20003800200 */
[----:B------:R-:W3:Y:S01]  /*0050*/  S2R R22, SR_CTAID.X ;  /* 0x0000000000167919 */ /* 0x000ee20000002500 */
[----:B------:R-:W-:Y:S01]  /*0060*/  HFMA2 R23, -RZ, RZ, 0, 0 ;  /* 0x00000000ff177431 */ /* 0x000fe200000001ff */
[----:B------:R-:W4:Y:S01]  /*0070*/  LDCU.64 UR8, c[0x0][0x380] ;  /* 0x00007000ff0877ac */ /* 0x000f220008000a00 */
[----:B------:R-:W-:Y:S01]  /*0080*/  HFMA2 R2, -RZ, RZ, 0, 0 ;  /* 0x00000000ff027431 */ /* 0x000fe200000001ff */
[----:B------:R-:W-:-:S02]  /*0090*/  MOV R0, RZ ;  /* 0x000000ff00007202 */ /* 0x000fc40000000f00 */
[----:B------:R-:W-:Y:S02]  /*00a0*/  MOV R20, RZ ;  /* 0x000000ff00147202 */ /* 0x000fe40000000f00 */
[----:B0-----:R-:W-:-:S04]  /*00b0*/  SHF.L.U32 R24, R25, 0x2, RZ ;  /* 0x0000000219187819 */ /* 0x001fc800000006ff */
[----:B-1----:R-:W-:Y:S02]  /*00c0*/  ISETP.GE.AND P0, PT, R24, R3, PT ;  /* 0x000000031800720c */ /* 0x002fe40003f06270 */
[----:B---3--:R-:W-:-:S11]  /*00d0*/  SHF.L.U32 R22, R22, 0x2, RZ ;  /* 0x0000000216167819 */ /* 0x008fd600000006ff */
[----:B--2-4-:R-:W-:Y:S05]  /*00e0*/  @P0 BRA `(.L_x_1) ;  /* 0x0000000000900947 */ /* 0x014fea0003800000 */
[----:B------:R-:W0:Y:S01]  /*00f0*/  LDC R21, c[0x0][0x360] ;  /* 0x0000d800ff157b82 */ /* 0x000e220000000800 */
[----:B------:R-:W-:Y:S02]  /*0100*/  MOV R20, RZ ;  /* 0x000000ff00147202 */ /* 0x000fe40000000f00 */
[----:B------:R-:W-:Y:S02]  /*0110*/  MOV R2, RZ ;  /* 0x000000ff00027202 */ /* 0x000fe40000000f00 */
[----:B------:R-:W-:Y:S02]  /*0120*/  MOV R0, RZ ;  /* 0x000000ff00007202 */ /* 0x000fe40000000f00 */
[----:B------:R-:W-:-:S07]  /*0130*/  MOV R23, RZ ;  /* 0x000000ff00177202 */ /* 0x000fce0000000f00 */
.L_x_2:
[----:B------:R-:W-:Y:S02]  /*0140*/  SHF.R.S32.HI R5, RZ, 0x1f, R24 ;  /* 0x0000001fff057819 */ /* 0x000fe40000011418 */
[----:B------:R-:W-:-:S05]  /*0150*/  MOV R4, R24 ;  /* 0x0000001800047202 */ /* 0x000fca0000000f00 */
[----:B------:R-:W-:-:S03]  /*0160*/  IMAD.WIDE R6, R22, R3, R4 ;  /* 0x0000000316067225 */ /* 0x000fc600078e0204 */
[----:B------:R-:W-:-:S04]  /*0170*/  LEA R4, P0, R6, UR8, 0x2 ;  /* 0x0000000806047c11 */ /* 0x000fc8000f8010ff */
[----:B------:R-:W-:-:S03]  /*0180*/  LEA.HI.X R5, R6, UR9, R7, 0x2, P0 ;  /* 0x0000000906057c11 */ /* 0x000fc600080f1407 */
[----:B------:R-:W-:-:S03]  /*0190*/  IMAD.WIDE R8, R3, 0x4, R4 ;  /* 0x0000000403087825 */ /* 0x000fc600078e0204 */
[----:B------:R-:W2:Y:S01]  /*01a0*/  LDG.E.128.CONSTANT R4, desc[UR6][R4.64] ;  /* 0x0000000604047981 */ /* 0x000ea2000c1e9d00 */
[----:B------:R-:W-:-:S03]  /*01b0*/  IMAD.WIDE R12, R3, 0x4, R8 ;  /* 0x00000004030c7825 */ /* 0x000fc600078e0208 */
[----:B------:R-:W3:Y:S01]  /*01c0*/  LDG.E.128.CONSTANT R8, desc[UR6][R8.64] ;  /* 0x0000000608087981 */ /* 0x000ee2000c1e9d00 */
[----:B------:R-:W-:-:S03]  /*01d0*/  IMAD.WIDE R16, R3, 0x4, R12 ;  /* 0x0000000403107825 */ /* 0x000fc600078e020c */
[----:B------:R-:W4:Y:S04]  /*01e0*/  LDG.E.128.CONSTANT R12, desc[UR6][R12.64] ;  /* 0x000000060c0c7981 */ /* 0x000f28000c1e9d00 */
[----:B------:R-:W5:Y:S01]  /*01f0*/  LDG.E.128.CONSTANT R16, desc[UR6][R16.64] ;  /* 0x0000000610107981 */ /* 0x000f62000c1e9d00 */
[----:B0-----:R-:W-:-:S04]  /*0200*/  LEA R24, R21, R24, 0x2 ;  /* 0x0000001815187211 */ /* 0x001fc800078e10ff */
[----:B------:R-:W-:Y:S01]  /*0210*/  ISETP.GE.AND P0, PT, R24, R3, PT ;  /* 0x000000031800720c */ /* 0x000fe20003f06270 */
[----:B--2---:R-:W-:-:S04]  /*0220*/  FADD R27, R4, R5 ;  /* 0x00000005041b7221 */ /* 0x004fc80000000000 */
[----:B------:R-:W-:Y:S01]  /*0230*/  FADD R6, R6, R27 ;  /* 0x0000001b06067221 */ /* 0x000fe20000000000 */
[----:B---3--:R-:W-:-:S03]  /*0240*/  FADD R27, R8, R9 ;  /* 0x00000009081b7221 */ /* 0x008fc60000000000 */
[----:B------:R-:W-:Y:S01]  /*0250*/  FADD R6, R7, R6 ;  /* 0x0000000607067221 */ /* 0x000fe20000000000 */
[----:B----4-:R-:W-:Y:S01]  /*0260*/  FADD R7, R12, R13 ;  /* 0x0000000d0c077221 */ /* 0x010fe20000000000 */
[----:B-----5:R-:W-:Y:S01]  /*0270*/  FADD R29, R16, R17 ;  /* 0x00000011101d7221 */ /* 0x020fe20000000000 */
[----:B------:R-:W-:Y:S02]  /*0280*/  FADD R10, R10, R27 ;  /* 0x0000001b0a0a7221 */ /* 0x000fe40000000000 */
[----:B------:R-:W-:Y:S01]  /*0290*/  FADD R14, R14, R7 ;  /* 0x000000070e0e7221 */ /* 0x000fe20000000000 */
[----:B------:R-:W-:Y:S01]  /*02a0*/  FADD R18, R18, R29 ;  /* 0x0000001d12127221 */ /* 0x000fe20000000000 */
[----:B------:R-:W-:Y:S02]  /*02b0*/  FADD R11, R11, R10 ;  /* 0x0000000a0b0b7221 */ /* 0x000fe40000000000 */
[----:B------:R-:W-:Y:S01]  /*02c0*/  FADD R15, R15, R14 ;  /* 0x0000000e0f0f7221 */ /* 0x000fe20000000000 */
[----:B------:R-:W-:Y:S01]  /*02d0*/  FADD R19, R19, R18 ;  /* 0x0000001213137221 */ /* 0x000fe20000000000 */
[----:B------:R-:W-:Y:S01]  /*02e0*/  FADD R23, R6, R23 ;  /* 0x0000001706177221 */ /* 0x000fe20000000000 */
[----:B------:R-:W-:Y:S01]  /*02f0*/  FADD R0, R11, R0 ;  /* 0x000000000b007221 */ /* 0x000fe20000000000 */
[----:B------:R-:W-:Y:S01]  /*0300*/  FADD R2, R15, R2 ;  /* 0x000000020f027221 */ /* 0x000fe20000000000 */
[----:B------:R-:W-:Y:S01]  /*0310*/  FADD R20, R19, R20 ;  /* 0x0000001413147221 */ /* 0x000fe20000000000 */
[----:B------:R-:W-:Y:S06]  /*0320*/  @!P0 BRA `(.L_x_2) ;  /* 0xfffffffc00848947 */ /* 0x000fec000383ffff */
.L_x_1:
[----:B------:R-:W-:Y:S05]  /*0330*/  BSYNC.RECONVERGENT B0 ;  /* 0x0000000000007941 */ /* 0x000fea0003800200 */
.L_x_0:
[----:B------:R-:W0:Y:S01]  /*0340*/  SHFL.BFLY PT, R4, R23, 0x10, 0x1f ;  /* 0x0e001f0017047f89 */ /* 0x000e2200000e0000 */
[----:B------:R-:W1:Y:S01]  /*0350*/  S2UR UR5, SR_CgaCtaId ;  /* 0x00000000000579c3 */ /* 0x000e620000008800 */
[C---:B------:R-:W-:Y:S01]  /*0360*/  LOP3.LUT P1, RZ, R25.reuse, 0x1f, RZ, 0xc0, !PT ;  /* 0x0000001f19ff7812 */ /* 0x040fe2000782c0ff */
[----:B------:R-:W-:Y:S01]  /*0370*/  UMOV UR4, 0x400 ;  /* 0x0000040000047882 */ /* 0x000fe20000000000 */
[----:B------:R-:W2:Y:S01]  /*0380*/  SHFL.BFLY PT, R3, R0, 0x10, 0x1f ;  /* 0x0e001f0000037f89 */ /* 0x000ea200000e0000 */
[----:B------:R-:W-:-:S03]  /*0390*/  ISETP.GT.U32.AND P0, PT, R25, 0x3, PT ;  /* 0x000000031900780c */ /* 0x000fc60003f04070 */
[----:B------:R-:W3:Y:S04]  /*03a0*/  SHFL.BFLY PT, R7, R2, 0x10, 0x1f ;  /* 0x0e001f0002077f89 */ /* 0x000ee800000e0000 */
[----:B------:R-:W4:Y:S01]  /*03b0*/  SHFL.BFLY PT, R9, R20, 0x10, 0x1f ;  /* 0x0e001f0014097f89 */ /* 0x000f2200000e0000 */
[----:B0-----:R-:W-:Y:S01]  /*03c0*/  FADD R4, R4, R23 ;  /* 0x0000001704047221 */ /* 0x001fe20000000000 */
[----:B-1----:R-:W-:Y:S01]  /*03d0*/  ULEA UR4, UR5, UR4, 0x18 ;  /* 0x0000000405047291 */ /* 0x002fe2000f8ec0ff */
[----:B--2---:R-:W-:-:S03]  /*03e0*/  FADD R5, R3, R0 ;  /* 0x0000000003057221 */ /* 0x004fc60000000000 */
[----:B------:R-:W0:Y:S01]  /*03f0*/  SHFL.BFLY PT, R3, R4, 0x8, 0x1f ;  /* 0x0d001f0004037f89 */ /* 0x000e2200000e0000 */
[----:B---3--:R-:W-:-:S03]  /*0400*/  FADD R8, R7, R2 ;  /* 0x0000000207087221 */ /* 0x008fc60000000000 */
[----:B------:R-:W1:Y:S01]  /*0410*/  SHFL.BFLY PT, R6, R5, 0x8, 0x1f ;  /* 0x0d001f0005067f89 */ /* 0x000e6200000e0000 */
[----:B----4-:R-:W-:-:S03]  /*0420*/  FADD R10, R9, R20 ;  /* 0x00000014090a7221 */ /* 0x010fc60000000000 */
[----:B------:R-:W2:Y:S04]  /*0430*/  SHFL.BFLY PT, R7, R8, 0x8, 0x1f ;  /* 0x0d001f0008077f89 */ /* 0x000ea800000e0000 */
[----:B------:R-:W3:Y:S01]  /*0440*/  SHFL.BFLY PT, R11, R10, 0x8, 0x1f ;  /* 0x0d001f000a0b7f89 */ /* 0x000ee200000e0000 */
[----:B0-----:R-:W-:Y:S01]  /*0450*/  FADD R3, R4, R3 ;  /* 0x0000000304037221 */ /* 0x001fe20000000000 */
[----:B-1----:R-:W-:-:S04]  /*0460*/  FADD R6, R5, R6 ;  /* 0x0000000605067221 */ /* 0x002fc80000000000 */
[----:B------:R-:W0:Y:S01]  /*0470*/  SHFL.BFLY PT, R0, R3, 0x4, 0x1f ;  /* 0x0c801f0003007f89 */ /* 0x000e2200000e0000 */
[----:B--2---:R-:W-:-:S03]  /*0480*/  FADD R9, R8, R7 ;  /* 0x0000000708097221 */ /* 0x004fc60000000000 */
[----:B------:R-:W1:Y:S01]  /*0490*/  SHFL.BFLY PT, R7, R6, 0x4, 0x1f ;  /* 0x0c801f0006077f89 */ /* 0x000e6200000e0000 */
[----:B---3--:R-:W-:-:S03]  /*04a0*/  FADD R12, R10, R11 ;  /* 0x0000000b0a0c7221 */ /* 0x008fc60000000000 */
        /* <DEDUP_REMOVED lines=11> */
[----:B------:R-:W-:Y:S01]  /*0560*/  @!P1 SHF.R.U32.HI R0, RZ, 0x1, R25 ;  /* 0x00000001ff009819 */ /* 0x000fe20000011619 */
[----:B-1----:R-:W-:-:S03]  /*0570*/  FADD R8, R7, R4 ;  /* 0x0000000407087221 */ /* 0x002fc60000000000 */
[----:B------:R-:W0:Y:S01]  /*0580*/  SHFL.BFLY PT, R3, R2, 0x1, 0x1f ;  /* 0x0c201f0002037f89 */ /* 0x000e2200000e0000 */
[----:B--2---:R-:W-:-:S03]  /*0590*/  FADD R11, R10, R11 ;  /* 0x0000000b0a0b7221 */ /* 0x004fc60000000000 */
[----:B------:R-:W1:Y:S01]  /*05a0*/  SHFL.BFLY PT, R5, R8, 0x1, 0x1f ;  /* 0x0c201f0008057f89 */ /* 0x000e6200000e0000 */
[----:B---3--:R-:W-:-:S03]  /*05b0*/  FADD R14, R13, R14 ;  /* 0x0000000e0d0e7221 */ /* 0x008fc60000000000 */
[----:B------:R-:W2:Y:S04]  /*05c0*/  SHFL.BFLY PT, R6, R11, 0x1, 0x1f ;  /* 0x0c201f000b067f89 */ /* 0x000ea800000e0000 */
[----:B------:R-:W3:Y:S01]  /*05d0*/  SHFL.BFLY PT, R7, R14, 0x1, 0x1f ;  /* 0x0c201f000e077f89 */ /* 0x000ee200000e0000 */
[----:B0-----:R-:W-:Y:S01]  /*05e0*/  FADD R4, R2, R3 ;  /* 0x0000000302047221 */ /* 0x001fe20000000000 */
[----:B------:R-:W-:Y:S02]  /*05f0*/  @!P1 LOP3.LUT R2, R0, 0x1f0, RZ, 0xc0, !PT ;  /* 0x000001f000029812 */ /* 0x000fe400078ec0ff */
[----:B------:R-:W-:Y:S01]  /*0600*/  LEA R0, R25, UR4, 0x4 ;  /* 0x0000000419007c11 */ /* 0x000fe2000f8e20ff */
[----:B-1----:R-:W-:Y:S01]  /*0610*/  FADD R5, R8, R5 ;  /* 0x0000000508057221 */ /* 0x002fe20000000000 */
[----:B--2---:R-:W-:Y:S01]  /*0620*/  FADD R6, R11, R6 ;  /* 0x000000060b067221 */ /* 0x004fe20000000000 */
[----:B---3--:R-:W-:-:S05]  /*0630*/  FADD R7, R14, R7 ;  /* 0x000000070e077221 */ /* 0x008fca0000000000 */
[----:B------:R-:W-:Y:S01]  /*0640*/  @!P1 STS.128 [R2+UR4], R4 ;  /* 0x0000000402009988 */ /* 0x000fe20008000c04 */
[----:B------:R-:W-:Y:S01]  /*0650*/  BAR.SYNC.DEFER_BLOCKING 0x0 ;  /* 0x0000000000007b1d */ /* 0x000fe20000010000 */
[----:B------:R-:W-:-:S05]  /*0660*/  ISETP.GT.U32.AND P1, PT, R25, 0x1, PT ;  /* 0x000000011900780c */ /* 0x000fca0003f24070 */
[----:B------:R-:W-:Y:S04]  /*0670*/  @!P0 LDS.128 R8, [R0+0x40] ;  /* 0x0000400000088984 */ /* 0x000fe80000000c00 */
[----:B------:R-:W0:Y:S02]  /*0680*/  @!P0 LDS.128 R12, [R0] ;  /* 0x00000000000c8984 */ /* 0x000e240000000c00 */
[----:B0-----:R-:W-:Y:S01]  /*0690*/  @!P0 FADD R8, R8, R12 ;  /* 0x0000000c08088221 */ /* 0x001fe20000000000 */
[----:B------:R-:W-:Y:S01]  /*06a0*/  @!P0 FADD R9, R9, R13 ;  /* 0x0000000d09098221 */ /* 0x000fe20000000000 */
[----:B------:R-:W-:Y:S01]  /*06b0*/  @!P0 FADD R10, R10, R14 ;  /* 0x0000000e0a0a8221 */ /* 0x000fe20000000000 */
[----:B------:R-:W-:-:S05]  /*06c0*/  @!P0 FADD R11, R11, R15 ;  /* 0x0000000f0b0b8221 */ /* 0x000fca0000000000 */
[----:B------:R-:W-:Y:S01]  /*06d0*/  @!P0 STS.128 [R0], R8 ;  /* 0x0000000800008388 */ /* 0x000fe20000000c00 */
[----:B------:R-:W-:Y:S01]  /*06e0*/  BAR.SYNC.DEFER_BLOCKING 0x0 ;  /* 0x0000000000007b1d */ /* 0x000fe20000010000 */
[----:B------:R-:W-:-:S05]  /*06f0*/  ISETP.NE.AND P0, PT, R25, RZ, PT ;  /* 0x000000ff1900720c */ /* 0x000fca0003f05270 */
[----:B------:R-:W-:Y:S04]  /*0700*/  @!P1 LDS.128 R4, [R0+0x20] ;  /* 0x0000200000049984 */ /* 0x000fe80000000c00 */
[----:B------:R-:W0:Y:S02]  /*0710*/  @!P1 LDS.128 R12, [R0] ;  /* 0x00000000000c9984 */ /* 0x000e240000000c00 */
[----:B0-----:R-:W-:Y:S01]  /*0720*/  @!P1 FADD R4, R4, R12 ;  /* 0x0000000c04049221 */ /* 0x001fe20000000000 */
[----:B------:R-:W-:Y:S01]  /*0730*/  @!P1 FADD R5, R5, R13 ;  /* 0x0000000d05059221 */ /* 0x000fe20000000000 */
[----:B------:R-:W-:Y:S01]  /*0740*/  @!P1 FADD R6, R6, R14 ;  /* 0x0000000e06069221 */ /* 0x000fe20000000000 */
[----:B------:R-:W-:-:S05]  /*0750*/  @!P1 FADD R7, R7, R15 ;  /* 0x0000000f07079221 */ /* 0x000fca0000000000 */
[----:B------:R-:W-:Y:S01]  /*0760*/  @!P1 STS.128 [R0], R4 ;  /* 0x0000000400009388 */ /* 0x000fe20000000c00 */
[----:B------:R-:W-:Y:S06]  /*0770*/  BAR.SYNC.DEFER_BLOCKING 0x0 ;  /* 0x0000000000007b1d */ /* 0x000fec0000010000 */
[----:B------:R-:W-:Y:S04]  /*0780*/  @!P0 LDS.128 R8, [UR4+0x10] ;  /* 0x00001004ff088984 */ /* 0x000fe80008000c00 */
[----:B------:R-:W0:Y:S02]  /*0790*/  @!P0 LDS.128 R12, [R0] ;  /* 0x00000000000c8984 */ /* 0x000e240000000c00 */
[----:B0-----:R-:W-:Y:S01]  /*07a0*/  @!P0 FADD R8, R8, R12 ;  /* 0x0000000c08088221 */ /* 0x001fe20000000000 */
[----:B------:R-:W-:Y:S01]  /*07b0*/  @!P0 FADD R9, R9, R13 ;  /* 0x0000000d09098221 */ /* 0x000fe20000000000 */
[----:B------:R-:W-:Y:S01]  /*07c0*/  @!P0 FADD R10, R10, R14 ;  /* 0x0000000e0a0a8221 */ /* 0x000fe20000000000 */
[----:B------:R-:W-:-:S05]  /*07d0*/  @!P0 FADD R11, R11, R15 ;  /* 0x0000000f0b0b8221 */ /* 0x000fca0000000000 */
[----:B------:R0:W-:Y:S01]  /*07e0*/  @!P0 STS.128 [R0], R8 ;  /* 0x0000000800008388 */ /* 0x0001e20000000c00 */
[----:B------:R-:W-:Y:S06]  /*07f0*/  BAR.SYNC.DEFER_BLOCKING 0x0 ;  /* 0x0000000000007b1d */ /* 0x000fec0000010000 */
[----:B------:R-:W-:Y:S05]  /*0800*/  @P0 EXIT ;  /* 0x000000000000094d */ /* 0x000fea0003800000 */
[----:B------:R-:W1:Y:S01]  /*0810*/  LDS.128 R4, [UR4] ;  /* 0x00000004ff047984 */ /* 0x000e620008000c00 */
[----:B------:R-:W2:Y:S02]  /*0820*/  LDC.64 R2, c[0x0][0x388] ;  /* 0x0000e200ff027b82 */ /* 0x000ea40000000a00 */
[----:B--2---:R-:W-:-:S05]  /*0830*/  IMAD.WIDE R22, R22, 0x4, R2 ;  /* 0x0000000416167825 */ /* 0x004fca00078e0202 */
[----:B-1----:R-:W-:Y:S01]  /*0840*/  STG.E.128 desc[UR6][R22.64], R4 ;  /* 0x0000000416007986 */ /* 0x002fe2000c101d06 */
[----:B------:R-:W-:Y:S05]  /*0850*/  EXIT ;  /* 0x000000000000794d */ /* 0x000fea0003800000 */
.L_x_3:
[----:B------:R-:W-:-:S00]  /*0860*/  BRA `(.L_x_3) ;  /* 0xfffffffc00fc7947 */ /* 0x000fc0000383ffff */
[----:B------:R-:W-:-:S00]  /*0870*/  NOP ;  /* 0x0000000000007918 */ /* 0x000fc00000000000 */
        /* <DEDUP_REMOVED lines=8> */
.L_x_4:


//--------------------- .nv.shared._ZN32_GLOBAL__N__57879f9a_4_k_cu_main19ReduceSumFp32KernelILi4ELi256EEEvPKfPfi --------------------------
	.section	.nv.shared._ZN32_GLOBAL__N__57879f9a_4_k_cu_main19ReduceSumFp32KernelILi4ELi256EEEvPKfPfi,"aw",@nobits
	.sectionflags	@""
	.align	16
.nv.shared._ZN32_GLOBAL__N__57879f9a_4_k_cu_main19ReduceSumFp32KernelILi4ELi256EEEvPKfPfi:
	.zero		1152


//--------------------- .nv.shared.reserved.0     --------------------------
	.section	.nv.shared.reserved.0,"aw",@nobits
	.weak		__nv_reservedSMEM_offset_0_alias
	.size		__nv_reservedSMEM_offset_0_alias, 0, 64
	.other		__nv_reservedSMEM_offset_0_alias,@"STO_CUDA_RESERVED_SHARED STV_DEFAULT"
__nv_reservedSMEM_offset_0_alias:
	.zero		0
	.zero		64


//--------------------- .nv.global                --------------------------
	.section	.nv.global,"aw",@nobits
.nv.global:
	.type		_ZN30_INTERNAL_57879f9a_4_k_cu_main4cuda3std6ranges3__45__cpo9iter_moveE,@object
	.size		_ZN30_INTERNAL_57879f9a_4_k_cu_main4cuda3std6ranges3__45__cpo9iter_moveE,(_ZN30_INTERNAL_57879f9a_4_k_cu_main4cuda3std3__432_GLOBAL__N__57879f9a_4_k_cu_main6ignoreE - _ZN30_INTERNAL_57879f9a_4_k_cu_main4cuda3std6ranges3__45__cpo9iter_moveE)
_ZN30_INTERNAL_57879f9a_4_k_cu_main4cuda3std6ranges3__45__cpo9iter_moveE:
	.zero		1
	.type		_ZN30_INTERNAL_57879f9a_4_k_cu_main4cuda3std3__432_GLOBAL__N__57879f9a_4_k_cu_main6ignoreE,@object
	.size		_ZN30_INTERNAL_57879f9a_4_k_cu_main4cuda3std3__432_GLOBAL__N__57879f9a_4_k_cu_main6ignoreE,(_ZN30_INTERNAL_57879f9a_4_k_cu_main4cuda3std3__45__cpo4cendE - _ZN30_INTERNAL_57879f9a_4_k_cu_main4cuda3std3__432_GLOBAL__N__57879f9a_4_k_cu_main6ignoreE)
_ZN30_INTERNAL_57879f9a_4_k_cu_main4cuda3std3__432_GLOBAL__N__57879f9a_4_k_cu_main6ignoreE:
	.zero		1
	.type		_ZN30_INTERNAL_57879f9a_4_k_cu_main4cuda3std3__45__cpo4cendE,@object
	.size		_ZN30_INTERNAL_57879f9a_4_k_cu_main4cuda3std3__45__cpo4cendE,(_ZN30_INTERNAL_57879f9a_4_k_cu_main4cuda3std3__45__cpo3endE - _ZN30_INTERNAL_57879f9a_4_k_cu_main4cuda3std3__45__cpo4cendE)
_ZN30_INTERNAL_57879f9a_4_k_cu_main4cuda3std3__45__cpo4cendE:
	.zero		1
	.type		_ZN30_INTERNAL_57879f9a_4_k_cu_main4cuda3std3__45__cpo3endE,@object
	.size		_ZN30_INTERNAL_57879f9a_4_k_cu_main4cuda3std3__45__cpo3endE,(_ZN30_INTERNAL_57879f9a_4_k_cu_main4cuda3std3__48in_placeE - _ZN30_INTERNAL_57879f9a_4_k_cu_main4cuda3std3__45__cpo3endE)
_ZN30_INTERNAL_57879f9a_4_k_cu_main4cuda3std3__45__cpo3endE:
	.zero		1
	.type		_ZN30_INTERNAL_57879f9a_4_k_cu_main4cuda3std3__48in_placeE,@object
	.size		_ZN30_INTERNAL_57879f9a_4_k_cu_main4cuda3std3__48in_placeE,(_ZN30_INTERNAL_57879f9a_4_k_cu_main4cuda3std6ranges3__45__cpo7advanceE - _ZN30_INTERNAL_57879f9a_4_k_cu_main4cuda3std3__48in_placeE)
_ZN30_INTERNAL_57879f9a_4_k_cu_main4cuda3std3__48in_placeE:
	.zero		1
	.type		_ZN30_INTERNAL_57879f9a_4_k_cu_main4cuda3std6ranges3__45__cpo7advanceE,@object
	.size		_ZN30_INTERNAL_57879f9a_4_k_cu_main4cuda3std6ranges3__45__cpo7advanceE,(_ZN30_INTERNAL_57879f9a_4_k_cu_main4cuda3std3__45__cpo5beginE - _ZN30_INTERNAL_57879f9a_4_k_cu_main4cuda3std6ranges3__45__cpo7advanceE)
_ZN30_INTERNAL_57879f9a_4_k_cu_main4cuda3std6ranges3__45__cpo7advanceE:
	.zero		1
	.type		_ZN30_INTERNAL_57879f9a_4_k_cu_main4cuda3std3__45__cpo5beginE,@object
	.size		_ZN30_INTERNAL_57879f9a_4_k_cu_main4cuda3std3__45__cpo5beginE,(_ZN30_INTERNAL_57879f9a_4_k_cu_main4cuda3std3__419piecewise_constructE - _ZN30_INTERNAL_57879f9a_4_k_cu_main4cuda3std3__45__cpo5beginE)
_ZN30_INTERNAL_57879f9a_4_k_cu_main4cuda3std3__45__cpo5beginE:
	.zero		1
	.type		_ZN30_INTERNAL_57879f9a_4_k_cu_main4cuda3std3__419piecewise_constructE,@object
	.size		_ZN30_INTERNAL_57879f9a_4_k_cu_main4cuda3std3__419piecewise_constructE,(_ZN30_INTERNAL_57879f9a_4_k_cu_main4cuda3std3__45__cpo6cbeginE - _ZN30_INTERNAL_57879f9a_4_k_cu_main4cuda3std3__419piecewise_constructE)
_ZN30_INTERNAL_57879f9a_4_k_cu_main4cuda3std3__419piecewise_constructE:
	.zero		1
	.type		_ZN30_INTERNAL_57879f9a_4_k_cu_main4cuda3std3__45__cpo6cbeginE,@object
	.size		_ZN30_INTERNAL_57879f9a_4_k_cu_main4cuda3std3__45__cpo6cbeginE,(_ZN30_INTERNAL_57879f9a_4_k_cu_main4cuda3std6ranges3__45__cpo4swapE - _ZN30_INTERNAL_57879f9a_4_k_cu_main4cuda3std3__45__cpo6cbeginE)
_ZN30_INTERNAL_57879f9a_4_k_cu_main4cuda3std3__45__cpo6cbeginE:
	.zero		1
	.type		_ZN30_INTERNAL_57879f9a_4_k_cu_main4cuda3std6ranges3__45__cpo4swapE,@object
	.size		_ZN30_INTERNAL_57879f9a_4_k_cu_main4cuda3std6ranges3__45__cpo4swapE,(.L_7 - _ZN30_INTERNAL_57879f9a_4_k_cu_main4cuda3std6ranges3__45__cpo4swapE)
_ZN30_INTERNAL_57879f9a_4_k_cu_main4cuda3std6ranges3__45__cpo4swapE:
	.zero		1
.L_7:


//--------------------- .nv.constant0._ZN32_GLOBAL__N__57879f9a_4_k_cu_main19ReduceSumFp32KernelILi4ELi256EEEvPKfPfi --------------------------
	.section	.nv.constant0._ZN32_GLOBAL__N__57879f9a_4_k_cu_main19ReduceSumFp32KernelILi4ELi256EEEvPKfPfi,"a",@progbits
	.sectionflags	@""
	.align	4
.nv.constant0._ZN32_GLOBAL__N__57879f9a_4_k_cu_main19ReduceSumFp32KernelILi4ELi256EEEvPKfPfi:
	.zero		916


//--------------------- SYMBOLS --------------------------

	.type		.nv.reservedSmem.offset0,@object
	.size		.nv.reservedSmem.offset0,0x4
	.type		.nv.reservedSmem.cap,@object
	.size		.nv.reservedSmem.cap,0x4
